//
// Generated by NVIDIA NVVM Compiler
//
// Compiler Build ID: CL-36424714
// Cuda compilation tools, release 13.0, V13.0.88
// Based on NVVM 20.0.0
//

.version 9.0
.target sm_100
.address_size 64

	// .globl	_Z10upTrianglePfS_S_
.const .align 4 .f32 fo;
// _ZZ10upTrianglePfS_S_E6temper has been demoted
// _ZZ10upTrianglePfS_S_E2sR has been demoted
// _ZZ10upTrianglePfS_S_E2sL has been demoted
// _ZZ12downTrianglePfS_S_E6temper has been demoted
// _ZZ12downTrianglePfS_S_E2sR has been demoted
// _ZZ12downTrianglePfS_S_E2sL has been demoted

.visible .entry _Z10upTrianglePfS_S_(
	.param .u64 .ptr .align 1 _Z10upTrianglePfS_S__param_0,
	.param .u64 .ptr .align 1 _Z10upTrianglePfS_S__param_1,
	.param .u64 .ptr .align 1 _Z10upTrianglePfS_S__param_2
)
{
	.reg .pred 	%p<9>;
	.reg .b32 	%r<37>;
	.reg .b32 	%f<25>;
	.reg .b64 	%rd<12>;
	.reg .b64 	%fd<11>;
	// demoted variable
	.shared .align 4 .b8 _ZZ10upTrianglePfS_S_E6temper[256];
	// demoted variable
	.shared .align 4 .b8 _ZZ10upTrianglePfS_S_E2sR[128];
	// demoted variable
	.shared .align 4 .b8 _ZZ10upTrianglePfS_S_E2sL[128];
	ld.param.u64 	%rd3, [_Z10upTrianglePfS_S__param_0];
	ld.param.u64 	%rd1, [_Z10upTrianglePfS_S__param_1];
	ld.param.u64 	%rd2, [_Z10upTrianglePfS_S__param_2];
	cvta.to.global.u64 	%rd4, %rd3;
	mov.u32 	%r11, %ntid.x;
	mov.u32 	%r12, %ctaid.x;
	mov.u32 	%r1, %tid.x;
	mad.lo.s32 	%r2, %r11, %r12, %r1;
	mul.wide.s32 	%rd5, %r2, 4;
	add.s64 	%rd6, %rd4, %rd5;
	ld.global.f32 	%f2, [%rd6];
	shl.b32 	%r13, %r1, 2;
	mov.u32 	%r14, _ZZ10upTrianglePfS_S_E6temper;
	add.s32 	%r3, %r14, %r13;
	st.shared.f32 	[%r3], %f2;
	bar.sync 	0;
	ld.const.f32 	%f1, [fo];
	cvt.f64.f32 	%fd2, %f1;
	add.f64 	%fd3, %fd2, %fd2;
	mov.f64 	%fd4, 0d3FF0000000000000;
	sub.f64 	%fd1, %fd4, %fd3;
	mov.b32 	%r36, -1;
	mov.b32 	%r34, 1;
$L__BB0_1:
	sub.s32 	%r15, 31, %r34;
	setp.gt.u32 	%p1, %r1, %r15;
	setp.lt.u32 	%p2, %r1, %r34;
	or.pred  	%p3, %p1, %p2;
	@%p3 bra 	$L__BB0_3;
	ld.shared.f32 	%f3, [%r3+-4];
	ld.shared.f32 	%f4, [%r3+4];
	add.f32 	%f5, %f3, %f4;
	mul.f32 	%f6, %f1, %f5;
	cvt.f64.f32 	%fd5, %f6;
	ld.shared.f32 	%f7, [%r3];
	cvt.f64.f32 	%fd6, %f7;
	fma.rn.f64 	%fd7, %fd1, %fd6, %fd5;
	cvt.rn.f32.f64 	%f8, %fd7;
	st.shared.f32 	[%r3+128], %f8;
$L__BB0_3:
	setp.ne.s32 	%p4, %r1, 0;
	bar.sync 	0;
	@%p4 bra 	$L__BB0_5;
	shl.b32 	%r17, %r34, 2;
	add.s32 	%r19, %r14, %r17;
	ld.shared.f32 	%f9, [%r19+-4];
	add.s32 	%r20, %r34, %r36;
	shl.b32 	%r21, %r20, 2;
	mov.u32 	%r22, _ZZ10upTrianglePfS_S_E2sL;
	add.s32 	%r23, %r22, %r21;
	st.shared.f32 	[%r23], %f9;
	ld.shared.f32 	%f10, [%r19];
	st.shared.f32 	[%r23+4], %f10;
	ld.shared.f32 	%f11, [%r19+128];
	st.shared.f32 	[%r23+8], %f11;
	ld.shared.f32 	%f12, [%r19+132];
	st.shared.f32 	[%r23+12], %f12;
	sub.s32 	%r24, %r14, %r17;
	ld.shared.f32 	%f13, [%r24+124];
	mov.u32 	%r25, _ZZ10upTrianglePfS_S_E2sR;
	add.s32 	%r26, %r25, %r21;
	st.shared.f32 	[%r26], %f13;
	ld.shared.f32 	%f14, [%r24+128];
	st.shared.f32 	[%r26+4], %f14;
	ld.shared.f32 	%f15, [%r24+248];
	st.shared.f32 	[%r26+8], %f15;
	ld.shared.f32 	%f16, [%r24+252];
	st.shared.f32 	[%r26+12], %f16;
	add.s32 	%r36, %r36, 2;
$L__BB0_5:
	setp.eq.s32 	%p5, %r34, 15;
	@%p5 bra 	$L__BB0_9;
	sub.s32 	%r27, 30, %r34;
	setp.gt.u32 	%p6, %r1, %r27;
	setp.le.u32 	%p7, %r1, %r34;
	or.pred  	%p8, %p6, %p7;
	@%p8 bra 	$L__BB0_8;
	ld.shared.f32 	%f17, [%r3+124];
	ld.shared.f32 	%f18, [%r3+132];
	add.f32 	%f19, %f17, %f18;
	mul.f32 	%f20, %f1, %f19;
	cvt.f64.f32 	%fd8, %f20;
	ld.shared.f32 	%f21, [%r3+128];
	cvt.f64.f32 	%fd9, %f21;
	fma.rn.f64 	%fd10, %fd1, %fd9, %fd8;
	cvt.rn.f32.f64 	%f22, %fd10;
	st.shared.f32 	[%r3], %f22;
$L__BB0_8:
	bar.sync 	0;
	add.s32 	%r34, %r34, 2;
	bra.uni 	$L__BB0_1;
$L__BB0_9:
	cvta.to.global.u64 	%rd7, %rd1;
	cvta.to.global.u64 	%rd8, %rd2;
	mov.u32 	%r30, _ZZ10upTrianglePfS_S_E2sR;
	add.s32 	%r31, %r30, %r13;
	ld.shared.f32 	%f23, [%r31];
	add.s64 	%rd10, %rd7, %rd5;
	st.global.f32 	[%rd10], %f23;
	mov.u32 	%r32, _ZZ10upTrianglePfS_S_E2sL;
	add.s32 	%r33, %r32, %r13;
	ld.shared.f32 	%f24, [%r33];
	add.s64 	%rd11, %rd8, %rd5;
	st.global.f32 	[%rd11], %f24;
	ret;

}
	// .globl	_Z12downTrianglePfS_S_
.visible .entry _Z12downTrianglePfS_S_(
	.param .u64 .ptr .align 1 _Z12downTrianglePfS_S__param_0,
	.param .u64 .ptr .align 1 _Z12downTrianglePfS_S__param_1,
	.param .u64 .ptr .align 1 _Z12downTrianglePfS_S__param_2
)
{
	.reg .pred 	%p<17>;
	.reg .b16 	%rs<2>;
	.reg .b32 	%r<96>;
	.reg .b32 	%f<33>;
	.reg .b64 	%rd<18>;
	.reg .b64 	%fd<17>;
	// demoted variable
	.shared .align 4 .b8 _ZZ12downTrianglePfS_S_E6temper[272];
	// demoted variable
	.shared .align 4 .b8 _ZZ12downTrianglePfS_S_E2sR[128];
	// demoted variable
	.shared .align 4 .b8 _ZZ12downTrianglePfS_S_E2sL[128];
	ld.param.u64 	%rd5, [_Z12downTrianglePfS_S__param_0];
	ld.param.u64 	%rd6, [_Z12downTrianglePfS_S__param_1];
	ld.param.u64 	%rd7, [_Z12downTrianglePfS_S__param_2];
	cvta.to.global.u64 	%rd8, %rd7;
	mov.u32 	%r1, %ntid.x;
	mov.u32 	%r2, %ctaid.x;
	mov.u32 	%r3, %tid.x;
	mad.lo.s32 	%r4, %r1, %r2, %r3;
	mul.wide.s32 	%rd9, %r4, 4;
	add.s64 	%rd10, %rd8, %rd9;
	ld.global.f32 	%f2, [%rd10];
	shl.b32 	%r26, %r3, 2;
	mov.u32 	%r27, _ZZ12downTrianglePfS_S_E2sR;
	add.s32 	%r28, %r27, %r26;
	st.shared.f32 	[%r28], %f2;
	setp.eq.s32 	%p3, %r2, 0;
	@%p3 bra 	$L__BB1_2;
	sub.s32 	%r87, %r4, %r1;
	bra.uni 	$L__BB1_3;
$L__BB1_2:
	mov.u32 	%r29, %nctaid.x;
	add.s32 	%r30, %r29, -1;
	mad.lo.s32 	%r87, %r30, %r1, %r3;
$L__BB1_3:
	cvta.to.global.u64 	%rd11, %rd6;
	mul.wide.u32 	%rd12, %r87, 4;
	add.s64 	%rd13, %rd11, %rd12;
	ld.global.f32 	%f3, [%rd13];
	mov.u32 	%r38, _ZZ12downTrianglePfS_S_E2sL;
	add.s32 	%r39, %r38, %r26;
	st.shared.f32 	[%r39], %f3;
	bar.sync 	0;
	ld.shared.f32 	%f4, [_ZZ12downTrianglePfS_S_E2sL];
	st.shared.f32 	[_ZZ12downTrianglePfS_S_E6temper+60], %f4;
	mov.u32 	%r40, _ZZ12downTrianglePfS_S_E6temper;
	add.s32 	%r91, %r40, 60;
	ld.shared.f32 	%f5, [_ZZ12downTrianglePfS_S_E2sL+4];
	st.shared.f32 	[_ZZ12downTrianglePfS_S_E6temper+64], %f5;
	ld.shared.f32 	%f6, [_ZZ12downTrianglePfS_S_E2sR];
	st.shared.f32 	[_ZZ12downTrianglePfS_S_E6temper+68], %f6;
	ld.shared.f32 	%f7, [_ZZ12downTrianglePfS_S_E2sR+4];
	st.shared.f32 	[_ZZ12downTrianglePfS_S_E6temper+72], %f7;
	sub.s32 	%r41, 33, %r3;
	add.s32 	%r42, %r3, 2;
	min.s32 	%r8, %r41, %r42;
	ld.const.f32 	%f1, [fo];
	cvt.f64.f32 	%fd3, %f1;
	add.f64 	%fd1, %fd3, %fd3;
	mov.f64 	%fd4, 0d3FF0000000000000;
	sub.f64 	%fd2, %fd4, %fd1;
	add.s32 	%r90, %r40, 56;
	mov.b32 	%r94, 2;
	mov.b32 	%r95, 18;
	mov.pred 	%p16, -1;
	mov.b32 	%r89, 15;
	mov.b32 	%r88, 56;
$L__BB1_4:
	setp.eq.s32 	%p5, %r2, 0;
	add.s32 	%r15, %r89, 2;
	and.b32  	%r16, %r15, 1;
	xor.b32  	%r43, %r16, 1;
	mul.lo.s32 	%r17, %r43, 34;
	@%p5 bra 	$L__BB1_7;
	setp.gt.s32 	%p6, %r15, %r8;
	@%p6 bra 	$L__BB1_13;
	add.s32 	%r44, %r17, %r3;
	shl.b32 	%r45, %r44, 2;
	add.s32 	%r47, %r40, %r45;
	ld.shared.f32 	%f8, [%r47];
	ld.shared.f32 	%f9, [%r47+8];
	add.f32 	%f10, %f8, %f9;
	mul.f32 	%f11, %f1, %f10;
	cvt.f64.f32 	%fd5, %f11;
	ld.shared.f32 	%f12, [%r47+4];
	cvt.f64.f32 	%fd6, %f12;
	fma.rn.f64 	%fd7, %fd2, %fd6, %fd5;
	cvt.rn.f32.f64 	%f13, %fd7;
	mad.lo.s32 	%r48, %r16, 34, %r3;
	shl.b32 	%r49, %r48, 2;
	add.s32 	%r50, %r40, %r49;
	st.shared.f32 	[%r50+4], %f13;
	bra.uni 	$L__BB1_13;
$L__BB1_7:
	setp.gt.s32 	%p7, %r15, %r8;
	@%p7 bra 	$L__BB1_13;
	setp.eq.s32 	%p8, %r3, 16;
	@%p8 bra 	$L__BB1_11;
	setp.ne.s32 	%p9, %r3, 15;
	@%p9 bra 	$L__BB1_12;
	shl.b32 	%r55, %r17, 2;
	add.s32 	%r57, %r40, %r55;
	ld.shared.f32 	%f18, [%r57+60];
	ld.shared.f32 	%f19, [%r57+64];
	sub.f32 	%f20, %f18, %f19;
	cvt.f64.f32 	%fd11, %f20;
	cvt.f64.f32 	%fd12, %f19;
	fma.rn.f64 	%fd13, %fd1, %fd11, %fd12;
	cvt.rn.f32.f64 	%f21, %fd13;
	mad.lo.s32 	%r58, %r16, 136, %r40;
	st.shared.f32 	[%r58+64], %f21;
	bra.uni 	$L__BB1_13;
$L__BB1_11:
	shl.b32 	%r51, %r17, 2;
	add.s32 	%r53, %r40, %r51;
	ld.shared.f32 	%f14, [%r53+72];
	ld.shared.f32 	%f15, [%r53+68];
	sub.f32 	%f16, %f14, %f15;
	cvt.f64.f32 	%fd8, %f16;
	cvt.f64.f32 	%fd9, %f15;
	fma.rn.f64 	%fd10, %fd1, %fd8, %fd9;
	cvt.rn.f32.f64 	%f17, %fd10;
	mad.lo.s32 	%r54, %r16, 136, %r40;
	st.shared.f32 	[%r54+68], %f17;
	bra.uni 	$L__BB1_13;
$L__BB1_12:
	add.s32 	%r59, %r17, %r3;
	shl.b32 	%r60, %r59, 2;
	add.s32 	%r62, %r40, %r60;
	ld.shared.f32 	%f22, [%r62];
	ld.shared.f32 	%f23, [%r62+8];
	add.f32 	%f24, %f22, %f23;
	mul.f32 	%f25, %f1, %f24;
	cvt.f64.f32 	%fd14, %f25;
	ld.shared.f32 	%f26, [%r62+4];
	cvt.f64.f32 	%fd15, %f26;
	fma.rn.f64 	%fd16, %fd2, %fd15, %fd14;
	cvt.rn.f32.f64 	%f27, %fd16;
	mad.lo.s32 	%r63, %r16, 34, %r3;
	shl.b32 	%r64, %r63, 2;
	add.s32 	%r65, %r40, %r64;
	st.shared.f32 	[%r65+4], %f27;
$L__BB1_13:
	setp.ne.s32 	%p10, %r3, 0;
	setp.eq.s32 	%p11, %r88, -4;
	or.pred  	%p12, %p10, %p11;
	@%p12 bra 	$L__BB1_15;
	selp.u16 	%rs1, 1, 0, %p16;
	mul.wide.u16 	%r66, %rs1, 136;
	shl.b32 	%r67, %r94, 2;
	add.s32 	%r69, %r38, %r67;
	ld.shared.f32 	%f28, [%r69];
	add.s32 	%r70, %r90, %r66;
	st.shared.f32 	[%r70], %f28;
	ld.shared.f32 	%f29, [%r69+4];
	add.s32 	%r71, %r91, %r66;
	st.shared.f32 	[%r71], %f29;
	add.s32 	%r73, %r27, %r67;
	ld.shared.f32 	%f30, [%r73];
	mad.lo.s32 	%r74, %r16, 34, %r95;
	shl.b32 	%r75, %r74, 2;
	add.s32 	%r77, %r40, %r75;
	st.shared.f32 	[%r77], %f30;
	add.s32 	%r95, %r95, 1;
	ld.shared.f32 	%f31, [%r73+4];
	st.shared.f32 	[%r77+4], %f31;
	add.s32 	%r94, %r94, 2;
$L__BB1_15:
	bar.sync 	0;
	add.s32 	%r91, %r91, -4;
	not.pred 	%p16, %p16;
	add.s32 	%r90, %r90, -4;
	add.s32 	%r89, %r89, -1;
	add.s32 	%r88, %r88, -4;
	setp.gt.u32 	%p13, %r15, 2;
	@%p13 bra 	$L__BB1_4;
	setp.eq.s32 	%p14, %r2, 0;
	@%p14 bra 	$L__BB1_18;
	add.s32 	%r79, %r4, -16;
	cvt.s64.s32 	%rd17, %r79;
	bra.uni 	$L__BB1_21;
$L__BB1_18:
	setp.lt.u32 	%p15, %r3, 16;
	@%p15 bra 	$L__BB1_20;
	add.s32 	%r83, %r4, -16;
	cvt.s64.s32 	%rd17, %r83;
	bra.uni 	$L__BB1_21;
$L__BB1_20:
	mov.u32 	%r80, %nctaid.x;
	mad.lo.s32 	%r81, %r1, %r80, %r3;
	add.s32 	%r82, %r81, -16;
	cvt.u64.u32 	%rd17, %r82;
$L__BB1_21:
	cvta.to.global.u64 	%rd14, %rd5;
	add.s32 	%r86, %r40, %r26;
	ld.shared.f32 	%f32, [%r86+4];
	shl.b64 	%rd15, %rd17, 2;
	add.s64 	%rd16, %rd14, %rd15;
	st.global.f32 	[%rd16], %f32;
	ret;

}


// ===== COMPILED SASS (sm_100) =====

	.target	sm_100

	.elftype	@"ET_EXEC"


//--------------------- .note.nv.tkinfo           --------------------------
	.section	.note.nv.tkinfo,"",@"SHT_NOTE"
	.sectionflags	@"SHF_NOTE_NV_TKINFO"
	.tkinfo
        /*0018*/ 	.word	0x00000002
        /*0030*/ 	.string	""
        /*0030*/ 	.string	"ptxas"
        /*0030*/ 	.string	"Cuda compilation tools, release 13.0, V13.0.88"
        /*0030*/ 	.string	"Build cuda_13.0.r13.0/compiler.36424714_0"
        /*0030*/ 	.string	"-arch sm_100 -m 64 "



//--------------------- .note.nv.cuinfo           --------------------------
	.section	.note.nv.cuinfo,"",@"SHT_NOTE"
	.sectionflags	@"SHF_NOTE_NV_CUINFO"
        /*0018*/ 	.short	0x0002
        /*001a*/ 	.short	0x0064
        /*001c*/ 	.short	0x0082
	.zero		2


//--------------------- .nv.info                  --------------------------
	.section	.nv.info,"",@"SHT_CUDA_INFO"
	.align	4


	//----- nvinfo : EIATTR_REGCOUNT
	.align		4
        /*0000*/ 	.byte	0x04, 0x2f
        /*0002*/ 	.short	(.L_2 - .L_1)
	.align		4
.L_1:
        /*0004*/ 	.word	index@(_Z10upTrianglePfS_S_)
        /*0008*/ 	.word	0x00000013


	//----- nvinfo : EIATTR_FRAME_SIZE
	.align		4
.L_2:
        /*000c*/ 	.byte	0x04, 0x11
        /*000e*/ 	.short	(.L_4 - .L_3)
	.align		4
.L_3:
        /*0010*/ 	.word	index@(_Z10upTrianglePfS_S_)
        /*0014*/ 	.word	0x00000000


	//----- nvinfo : EIATTR_REGCOUNT
	.align		4
.L_4:
        /*0018*/ 	.byte	0x04, 0x2f
        /*001a*/ 	.short	(.L_6 - .L_5)
	.align		4
.L_5:
        /*001c*/ 	.word	index@(_Z12downTrianglePfS_S_)
        /*0020*/ 	.word	0x0000001e


	//----- nvinfo : EIATTR_FRAME_SIZE
	.align		4
.L_6:
        /*0024*/ 	.byte	0x04, 0x11
        /*0026*/ 	.short	(.L_8 - .L_7)
	.align		4
.L_7:
        /*0028*/ 	.word	index@(_Z12downTrianglePfS_S_)
        /*002c*/ 	.word	0x00000000


	//----- nvinfo : EIATTR_MIN_STACK_SIZE
	.align		4
.L_8:
        /*0030*/ 	.byte	0x04, 0x12
        /*0032*/ 	.short	(.L_10 - .L_9)
	.align		4
.L_9:
        /*0034*/ 	.word	index@(_Z12downTrianglePfS_S_)
        /*0038*/ 	.word	0x00000000


	//----- nvinfo : EIATTR_MIN_STACK_SIZE
	.align		4
.L_10:
        /*003c*/ 	.byte	0x04, 0x12
        /*003e*/ 	.short	(.L_12 - .L_11)
	.align		4
.L_11:
        /*0040*/ 	.word	index@(_Z10upTrianglePfS_S_)
        /*0044*/ 	.word	0x00000000
.L_12:


//--------------------- .nv.compat                --------------------------
	.section	.nv.compat,"",@"SHT_CUDA_COMPAT_INFO"
	.align	4
        /*0000*/ 	.byte	0x02, 0x09, 0x00, 0x00, 0x02, 0x02, 0x01, 0x00, 0x02, 0x05, 0x05, 0x00, 0x03, 0x07, 0x01, 0x01
        /*0010*/ 	.byte	0x02, 0x03, 0x00, 0x00, 0x02, 0x06, 0x01, 0x00, 0x04, 0x0b, 0x08, 0x00, 0x01, 0x00, 0x00, 0x00
        /*0020*/ 	.byte	0x00, 0x00, 0x00, 0x00


//--------------------- .nv.info._Z12downTrianglePfS_S_ --------------------------
	.section	.nv.info._Z12downTrianglePfS_S_,"",@"SHT_CUDA_INFO"
	.sectionflags	@""
	.align	4


	//----- nvinfo : EIATTR_CUDA_API_VERSION
	.align		4
        /*0000*/ 	.byte	0x04, 0x37
        /*0002*/ 	.short	(.L_14 - .L_13)
.L_13:
        /*0004*/ 	.word	0x00000082


	//----- nvinfo : EIATTR_KPARAM_INFO
	.align		4
.L_14:
        /*0008*/ 	.byte	0x04, 0x17
        /*000a*/ 	.short	(.L_16 - .L_15)
.L_15:
        /*000c*/ 	.word	0x00000000
        /*0010*/ 	.short	0x0002
        /*0012*/ 	.short	0x0010
        /*0014*/ 	.byte	0x00, 0xf5, 0x21, 0x00


	//----- nvinfo : EIATTR_KPARAM_INFO
	.align		4
.L_16:
        /*0018*/ 	.byte	0x04, 0x17
        /*001a*/ 	.short	(.L_18 - .L_17)
.L_17:
        /*001c*/ 	.word	0x00000000
        /*0020*/ 	.short	0x0001
        /*0022*/ 	.short	0x0008
        /*0024*/ 	.byte	0x00, 0xf5, 0x21, 0x00


	//----- nvinfo : EIATTR_KPARAM_INFO
	.align		4
.L_18:
        /*0028*/ 	.byte	0x04, 0x17
        /*002a*/ 	.short	(.L_20 - .L_19)
.L_19:
        /*002c*/ 	.word	0x00000000
        /*0030*/ 	.short	0x0000
        /*0032*/ 	.short	0x0000
        /*0034*/ 	.byte	0x00, 0xf5, 0x21, 0x00


	//----- nvinfo : EIATTR_SPARSE_MMA_MASK
	.align		4
.L_20:
        /*0038*/ 	.byte	0x03, 0x50
        /*003a*/ 	.short	0x0000


	//----- nvinfo : EIATTR_MAXREG_COUNT
	.align		4
        /*003c*/ 	.byte	0x03, 0x1b
        /*003e*/ 	.short	0x00ff


	//----- nvinfo : EIATTR_NUM_BARRIERS
	.align		4
        /*0040*/ 	.byte	0x02, 0x4c
        /*0042*/ 	.byte	0x01
	.zero		1


	//----- nvinfo : EIATTR_MERCURY_ISA_VERSION
	.align		4
        /*0044*/ 	.byte	0x03, 0x5f
        /*0046*/ 	.short	0x0101


	//----- nvinfo : EIATTR_VRC_CTA_INIT_COUNT
	.align		4
        /*0048*/ 	.byte	0x02, 0x4a
	.zero		1
	.zero		1


	//----- nvinfo : EIATTR_EXIT_INSTR_OFFSETS
	.align		4
        /*004c*/ 	.byte	0x04, 0x1c
        /*004e*/ 	.short	(.L_22 - .L_21)


	//   ....[0]....
.L_21:
        /*0050*/ 	.word	0x00000a50


	//----- nvinfo : EIATTR_CRS_STACK_SIZE
	.align		4
.L_22:
        /*0054*/ 	.byte	0x04, 0x1e
        /*0056*/ 	.short	(.L_24 - .L_23)
.L_23:
        /*0058*/ 	.word	0x00000000


	//----- nvinfo : EIATTR_CBANK_PARAM_SIZE
	.align		4
.L_24:
        /*005c*/ 	.byte	0x03, 0x19
        /*005e*/ 	.short	0x0018


	//----- nvinfo : EIATTR_PARAM_CBANK
	.align		4
        /*0060*/ 	.byte	0x04, 0x0a
        /*0062*/ 	.short	(.L_26 - .L_25)
	.align		4
.L_25:
        /*0064*/ 	.word	index@(.nv.constant0._Z12downTrianglePfS_S_)
        /*0068*/ 	.short	0x0380
        /*006a*/ 	.short	0x0018


	//----- nvinfo : EIATTR_SW_WAR
	.align		4
.L_26:
        /*006c*/ 	.byte	0x04, 0x36
        /*006e*/ 	.short	(.L_28 - .L_27)
.L_27:
        /*0070*/ 	.word	0x00000008
.L_28:


//--------------------- .nv.info._Z10upTrianglePfS_S_ --------------------------
	.section	.nv.info._Z10upTrianglePfS_S_,"",@"SHT_CUDA_INFO"
	.sectionflags	@""
	.align	4


	//----- nvinfo : EIATTR_CUDA_API_VERSION
	.align		4
        /*0000*/ 	.byte	0x04, 0x37
        /*0002*/ 	.short	(.L_30 - .L_29)
.L_29:
        /*0004*/ 	.word	0x00000082


	//----- nvinfo : EIATTR_KPARAM_INFO
	.align		4
.L_30:
        /*0008*/ 	.byte	0x04, 0x17
        /*000a*/ 	.short	(.L_32 - .L_31)
.L_31:
        /*000c*/ 	.word	0x00000000
        /*0010*/ 	.short	0x0002
        /*0012*/ 	.short	0x0010
        /*0014*/ 	.byte	0x00, 0xf5, 0x21, 0x00


	//----- nvinfo : EIATTR_KPARAM_INFO
	.align		4
.L_32:
        /*0018*/ 	.byte	0x04, 0x17
        /*001a*/ 	.short	(.L_34 - .L_33)
.L_33:
        /*001c*/ 	.word	0x00000000
        /*0020*/ 	.short	0x0001
        /*0022*/ 	.short	0x0008
        /*0024*/ 	.byte	0x00, 0xf5, 0x21, 0x00


	//----- nvinfo : EIATTR_KPARAM_INFO
	.align		4
.L_34:
        /*0028*/ 	.byte	0x04, 0x17
        /*002a*/ 	.short	(.L_36 - .L_35)
.L_35:
        /*002c*/ 	.word	0x00000000
        /*0030*/ 	.short	0x0000
        /*0032*/ 	.short	0x0000
        /*0034*/ 	.byte	0x00, 0xf5, 0x21, 0x00


	//----- nvinfo : EIATTR_SPARSE_MMA_MASK
	.align		4
.L_36:
        /*0038*/ 	.byte	0x03, 0x50
        /*003a*/ 	.short	0x0000


	//----- nvinfo : EIATTR_MAXREG_COUNT
	.align		4
        /*003c*/ 	.byte	0x03, 0x1b
        /*003e*/ 	.short	0x00ff


	//----- nvinfo : EIATTR_NUM_BARRIERS
	.align		4
        /*0040*/ 	.byte	0x02, 0x4c
        /*0042*/ 	.byte	0x01
	.zero		1


	//----- nvinfo : EIATTR_MERCURY_ISA_VERSION
	.align		4
        /*0044*/ 	.byte	0x03, 0x5f
        /*0046*/ 	.short	0x0101


	//----- nvinfo : EIATTR_VRC_CTA_INIT_COUNT
	.align		4
        /*0048*/ 	.byte	0x02, 0x4a
	.zero		1
	.zero		1


	//----- nvinfo : EIATTR_EXIT_INSTR_OFFSETS
	.align		4
        /*004c*/ 	.byte	0x04, 0x1c
        /*004e*/ 	.short	(.L_38 - .L_37)


	//   ....[0]....
.L_37:
        /*0050*/ 	.word	0x000006c0


	//----- nvinfo : EIATTR_CRS_STACK_SIZE
	.align		4
.L_38:
        /*0054*/ 	.byte	0x04, 0x1e
        /*0056*/ 	.short	(.L_40 - .L_39)
.L_39:
        /*0058*/ 	.word	0x00000000


	//----- nvinfo : EIATTR_CBANK_PARAM_SIZE
	.align		4
.L_40:
        /*005c*/ 	.byte	0x03, 0x19
        /*005e*/ 	.short	0x0018


	//----- nvinfo : EIATTR_PARAM_CBANK
	.align		4
        /*0060*/ 	.byte	0x04, 0x0a
        /*0062*/ 	.short	(.L_42 - .L_41)
	.align		4
.L_41:
        /*0064*/ 	.word	index@(.nv.constant0._Z10upTrianglePfS_S_)
        /*0068*/ 	.short	0x0380
        /*006a*/ 	.short	0x0018


	//----- nvinfo : EIATTR_SW_WAR
	.align		4
.L_42:
        /*006c*/ 	.byte	0x04, 0x36
        /*006e*/ 	.short	(.L_44 - .L_43)
.L_43:
        /*0070*/ 	.word	0x00000008
.L_44:


//--------------------- .nv.callgraph             --------------------------
	.section	.nv.callgraph,"",@"SHT_CUDA_CALLGRAPH"
	.align	4
	.sectionentsize	8
	.align		4
        /*0000*/ 	.word	0x00000000
	.align		4
        /*0004*/ 	.word	0xffffffff
	.align		4
        /*0008*/ 	.word	0x00000000
	.align		4
        /*000c*/ 	.word	0xfffffffe
	.align		4
        /*0010*/ 	.word	0x00000000
	.align		4
        /*0014*/ 	.word	0xfffffffd
	.align		4
        /*0018*/ 	.word	0x00000000
	.align		4
        /*001c*/ 	.word	0xfffffffc


//--------------------- .nv.constant3             --------------------------
	.section	.nv.constant3,"a",@progbits
	.align	4
.nv.constant3:
	.type		fo,@object
	.size		fo,(.L_0 - fo)
fo:
	.zero		4
.L_0:


//--------------------- .text._Z12downTrianglePfS_S_ --------------------------
	.section	.text._Z12downTrianglePfS_S_,"ax",@progbits
	.align	128
        .global         _Z12downTrianglePfS_S_
        .type           _Z12downTrianglePfS_S_,@function
        .size           _Z12downTrianglePfS_S_,(.L_x_19 - _Z12downTrianglePfS_S_)
        .other          _Z12downTrianglePfS_S_,@"STO_CUDA_ENTRY STV_DEFAULT"
_Z12downTrianglePfS_S_:
.text._Z12downTrianglePfS_S_:
[----:B------:R-:W-:Y:S01]  /*0000*/  LDC R1, c[0x0][0x37c] ;  /* 0x0000df00ff017b82 */ /* 0x000fe20000000800 */
[----:B------:R-:W0:Y:S01]  /*0010*/  S2R R0, SR_CTAID.X ;  /* 0x0000000000007919 */ /* 0x000e220000002500 */
[----:B------:R-:W1:Y:S06]  /*0020*/  LDCU UR6, c[0x0][0x360] ;  /* 0x00006c00ff0677ac */ /* 0x000e6c0008000800 */
[----:B------:R-:W2:Y:S01]  /*0030*/  LDC.64 R10, c[0x0][0x390] ;  /* 0x0000e400ff0a7b82 */ /* 0x000ea20000000a00 */
[----:B------:R-:W1:Y:S01]  /*0040*/  S2R R3, SR_TID.X ;  /* 0x0000000000037919 */ /* 0x000e620000002100 */
[----:B------:R-:W3:Y:S06]  /*0050*/  LDCU.64 UR4, c[0x0][0x358] ;  /* 0x00006b00ff0477ac */ /* 0x000eec0008000a00 */
[----:B------:R-:W4:Y:S01]  /*0060*/  LDC.64 R12, c[0x0][0x388] ;  /* 0x0000e200ff0c7b82 */ /* 0x000f220000000a00 */
[----:B------:R-:W5:Y:S01]  /*0070*/  S2R R9, SR_CgaCtaId ;  /* 0x0000000000097919 */ /* 0x000f620000008800 */
[----:B------:R-:W-:Y:S01]  /*0080*/  MOV R8, 0x400 ;  /* 0x0000040000087802 */ /* 0x000fe20000000f00 */
[----:B------:R-:W5:Y:S01]  /*0090*/  LDCU UR7, c[0x3][URZ] ;  /* 0x00c00000ff0777ac */ /* 0x000f620008000800 */
[C---:B0-----:R-:W-:Y:S01]  /*00a0*/  ISETP.NE.AND P2, PT, R0.reuse, RZ, PT ;  /* 0x000000ff0000720c */ /* 0x041fe20003f45270 */
[----:B-1----:R-:W-:-:S04]  /*00b0*/  IMAD R2, R0, UR6, R3 ;  /* 0x0000000600027c24 */ /* 0x002fc8000f8e0203 */
[----:B--2---:R-:W-:-:S08]  /*00c0*/  IMAD.WIDE R10, R2, 0x4, R10 ;  /* 0x00000004020a7825 */ /* 0x004fd000078e020a */
[----:B------:R-:W0:Y:S01]  /*00d0*/  @!P2 LDC R4, c[0x0][0x370] ;  /* 0x0000dc00ff04ab82 */ /* 0x000e220000000800 */
[----:B------:R-:W-:Y:S01]  /*00e0*/  @P2 VIADD R5, R2, -UR6 ;  /* 0x8000000602052c36 */ /* 0x000fe20008000000 */
[----:B---3--:R-:W2:Y:S01]  /*00f0*/  LDG.E R10, desc[UR4][R10.64] ;  /* 0x000000040a0a7981 */ /* 0x008ea2000c1e1900 */
[----:B0-----:R-:W-:-:S04]  /*0100*/  @!P2 VIADD R4, R4, 0xffffffff ;  /* 0xffffffff0404a836 */ /* 0x001fc80000000000 */
[----:B------:R-:W-:-:S04]  /*0110*/  @!P2 IMAD R5, R4, UR6, R3 ;  /* 0x000000060405ac24 */ /* 0x000fc8000f8e0203 */
[----:B----4-:R-:W-:-:S05]  /*0120*/  IMAD.WIDE.U32 R12, R5, 0x4, R12 ;  /* 0x00000004050c7825 */ /* 0x010fca00078e000c */
[----:B------:R0:W3:Y:S01]  /*0130*/  LDG.E R7, desc[UR4][R12.64] ;  /* 0x000000040c077981 */ /* 0x0000e2000c1e1900 */
[C---:B------:R-:W-:Y:S01]  /*0140*/  VIADD R6, R8.reuse, 0x190 ;  /* 0x0000019008067836 */ /* 0x040fe20000000000 */
[----:B------:R-:W-:-:S04]  /*0150*/  IADD3 R4, PT, PT, R8, 0x110, RZ ;  /* 0x0000011008047810 */ /* 0x000fc80007ffe0ff */
[C---:B-----5:R-:W-:Y:S02]  /*0160*/  LEA R4, R9.reuse, R4, 0x18 ;  /* 0x0000000409047211 */ /* 0x060fe400078ec0ff */
[----:B------:R-:W-:Y:S02]  /*0170*/  LEA R6, R9, R6, 0x18 ;  /* 0x0000000609067211 */ /* 0x000fe400078ec0ff */
[----:B------:R-:W-:-:S03]  /*0180*/  LEA R5, R3, R4, 0x2 ;  /* 0x0000000403057211 */ /* 0x000fc600078e10ff */
[----:B------:R-:W-:Y:S01]  /*0190*/  IMAD R14, R3, 0x4, R6 ;  /* 0x00000004030e7824 */ /* 0x000fe200078e0206 */
[----:B------:R-:W-:Y:S01]  /*01a0*/  LEA R8, R9, R8, 0x18 ;  /* 0x0000000809087211 */ /* 0x000fe200078ec0ff */
[----:B0-----:R-:W0:Y:S01]  /*01b0*/  F2F.F64.F32 R12, UR7 ;  /* 0x00000007000c7d10 */ /* 0x001e220008201800 */
[----:B------:R-:W-:Y:S01]  /*01c0*/  PLOP3.LUT P0, PT, PT, PT, PT, 0x80, 0x8 ;  /* 0x000000000008781c */ /* 0x000fe20003f0f070 */
[----:B------:R-:W1:Y:S01]  /*01d0*/  LDCU UR7, c[0x3][URZ] ;  /* 0x00c00000ff0777ac */ /* 0x000e620008000800 */
[C---:B------:R-:W-:Y:S01]  /*01e0*/  IADD3 R20, PT, PT, R8.reuse, 0x3c, RZ ;  /* 0x0000003c08147810 */ /* 0x040fe20007ffe0ff */
[----:B------:R-:W-:Y:S01]  /*01f0*/  VIADD R21, R8, 0x38 ;  /* 0x0000003808157836 */ /* 0x000fe20000000000 */
[----:B0-----:R-:W-:Y:S01]  /*0200*/  DADD R12, R12, R12 ;  /* 0x000000000c0c7229 */ /* 0x001fe2000000000c */
[----:B--2---:R0:W-:Y:S04]  /*0210*/  STS [R5], R10 ;  /* 0x0000000a05007388 */ /* 0x0041e80000000800 */
[----:B---3--:R2:W-:Y:S01]  /*0220*/  STS [R14], R7 ;  /* 0x000000070e007388 */ /* 0x0085e20000000800 */
[----:B------:R-:W-:Y:S06]  /*0230*/  BAR.SYNC.DEFER_BLOCKING 0x0 ;  /* 0x0000000000007b1d */ /* 0x000fec0000010000 */
[----:B------:R-:W3:Y:S04]  /*0240*/  LDS R17, [R8+0x110] ;  /* 0x0001100008117984 */ /* 0x000ee80000000800 */
[----:B------:R-:W4:Y:S04]  /*0250*/  LDS R19, [R8+0x114] ;  /* 0x0001140008137984 */ /* 0x000f280000000800 */
[----:B------:R-:W5:Y:S04]  /*0260*/  LDS R9, [R8+0x190] ;  /* 0x0001900008097984 */ /* 0x000f680000000800 */
[----:B------:R-:W1:Y:S01]  /*0270*/  LDS R11, [R8+0x194] ;  /* 0x00019400080b7984 */ /* 0x000e620000000800 */
[----:B0-----:R-:W-:Y:S01]  /*0280*/  IMAD.MOV R10, RZ, RZ, -R3 ;  /* 0x000000ffff0a7224 */ /* 0x001fe200078e0a03 */
[----:B------:R-:W-:Y:S01]  /*0290*/  IADD3 R5, PT, PT, R3, 0x2, RZ ;  /* 0x0000000203057810 */ /* 0x000fe20007ffe0ff */
[----:B--2---:R-:W-:Y:S01]  /*02a0*/  HFMA2 R7, -RZ, RZ, 0, 1.1920928955078125e-07 ;  /* 0x00000002ff077431 */ /* 0x004fe200000001ff */
[----:B------:R-:W-:-:S02]  /*02b0*/  DADD R14, -R12, 1 ;  /* 0x3ff000000c0e7429 */ /* 0x000fc40000000100 */
[----:B------:R-:W-:Y:S02]  /*02c0*/  VIADDMNMX R5, R10, 0x21, R5, PT ;  /* 0x000000210a057846 */ /* 0x000fe40003800105 */
[----:B------:R-:W-:Y:S01]  /*02d0*/  MOV R10, 0xf ;  /* 0x0000000f000a7802 */ /* 0x000fe20000000f00 */
[----:B---3--:R-:W-:Y:S04]  /*02e0*/  STS [R8+0x44], R17 ;  /* 0x0000441108007388 */ /* 0x008fe80000000800 */
[----:B----4-:R-:W-:Y:S04]  /*02f0*/  STS [R8+0x48], R19 ;  /* 0x0000481308007388 */ /* 0x010fe80000000800 */
[----:B-----5:R0:W-:Y:S04]  /*0300*/  STS [R8+0x3c], R9 ;  /* 0x00003c0908007388 */ /* 0x0201e80000000800 */
[----:B-1----:R1:W-:Y:S01]  /*0310*/  STS [R8+0x40], R11 ;  /* 0x0000400b08007388 */ /* 0x0023e20000000800 */
[----:B0-----:R-:W-:-:S02]  /*0320*/  IMAD.MOV.U32 R9, RZ, RZ, 0x12 ;  /* 0x00000012ff097424 */ /* 0x001fc400078e00ff */
[----:B-1----:R-:W-:-:S07]  /*0330*/  IMAD.MOV.U32 R11, RZ, RZ, 0x38 ;  /* 0x00000038ff0b7424 */ /* 0x002fce00078e00ff */
.L_x_7:
[----:B------:R-:W-:Y:S01]  /*0340*/  IADD3 R22, PT, PT, R10, 0x2, RZ ;  /* 0x000000020a167810 */ /* 0x000fe20007ffe0ff */
[----:B------:R-:W-:Y:S03]  /*0350*/  BSSY.RECONVERGENT B0, `(.L_x_0) ;  /* 0x000003f000007945 */ /* 0x000fe60003800200 */
[----:B----4-:R-:W-:-:S04]  /*0360*/  LOP3.LUT R24, R22, 0x1, RZ, 0xc0, !PT ;  /* 0x0000000116187812 */ /* 0x010fc800078ec0ff */
[----:B------:R-:W-:Y:S01]  /*0370*/  LOP3.LUT R17, R24, 0x1, RZ, 0x3c, !PT ;  /* 0x0000000118117812 */ /* 0x000fe200078e3cff */
[----:B0123--:R-:W-:Y:S06]  /*0380*/  @!P2 BRA `(.L_x_1) ;  /* 0x000000000044a947 */ /* 0x00ffec0003800000 */
[----:B------:R-:W-:-:S13]  /*0390*/  ISETP.GT.AND P1, PT, R22, R5, PT ;  /* 0x000000051600720c */ /* 0x000fda0003f24270 */
[----:B------:R-:W-:Y:S05]  /*03a0*/  @P1 BRA `(.L_x_2) ;  /* 0x0000000000e41947 */ /* 0x000fea0003800000 */
[----:B------:R-:W-:-:S04]  /*03b0*/  IMAD R17, R17, 0x22, R3 ;  /* 0x0000002211117824 */ /* 0x000fc800078e0203 */
[----:B------:R-:W-:-:S05]  /*03c0*/  IMAD R23, R17, 0x4, R8 ;  /* 0x0000000411177824 */ /* 0x000fca00078e0208 */
[----:B------:R-:W-:Y:S04]  /*03d0*/  LDS R16, [R23] ;  /* 0x0000000017107984 */ /* 0x000fe80000000800 */
[----:B------:R-:W0:Y:S04]  /*03e0*/  LDS R17, [R23+0x8] ;  /* 0x0000080017117984 */ /* 0x000e280000000800 */
[----:B------:R-:W1:Y:S01]  /*03f0*/  LDS R25, [R23+0x4] ;  /* 0x0000040017197984 */ /* 0x000e620000000800 */
[----:B0-----:R-:W-:-:S04]  /*0400*/  FADD R18, R16, R17 ;  /* 0x0000001110127221 */ /* 0x001fc80000000000 */
[----:B------:R-:W-:Y:S01]  /*0410*/  FMUL R18, R18, UR7 ;  /* 0x0000000712127c20 */ /* 0x000fe20008400000 */
[----:B-1----:R-:W-:Y:S08]  /*0420*/  F2F.F64.F32 R16, R25 ;  /* 0x0000001900107310 */ /* 0x002ff00000201800 */
[----:B------:R-:W0:Y:S02]  /*0430*/  F2F.F64.F32 R18, R18 ;  /* 0x0000001200127310 */ /* 0x000e240000201800 */
[----:B0-----:R-:W-:Y:S01]  /*0440*/  DFMA R16, R14, R16, R18 ;  /* 0x000000100e10722b */ /* 0x001fe20000000012 */
[----:B------:R-:W-:-:S05]  /*0450*/  IMAD R19, R24, 0x22, R3 ;  /* 0x0000002218137824 */ /* 0x000fca00078e0203 */
[----:B------:R-:W-:-:S04]  /*0460*/  LEA R19, R19, R8, 0x2 ;  /* 0x0000000813137211 */ /* 0x000fc800078e10ff */
[----:B------:R-:W0:Y:S02]  /*0470*/  F2F.F32.F64 R16, R16 ;  /* 0x0000001000107310 */ /* 0x000e240000301000 */
[----:B0-----:R0:W-:Y:S01]  /*0480*/  STS [R19+0x4], R16 ;  /* 0x0000041013007388 */ /* 0x0011e20000000800 */
[----:B------:R-:W-:Y:S05]  /*0490*/  BRA `(.L_x_2) ;  /* 0x0000000000a87947 */ /* 0x000fea0003800000 */
.L_x_1:
[----:B------:R-:W-:-:S13]  /*04a0*/  ISETP.GT.AND P1, PT, R22, R5, PT ;  /* 0x000000051600720c */ /* 0x000fda0003f24270 */
[----:B------:R-:W-:Y:S05]  /*04b0*/  @P1 BRA `(.L_x_2) ;  /* 0x0000000000a01947 */ /* 0x000fea0003800000 */
[----:B------:R-:W-:-:S13]  /*04c0*/  ISETP.NE.AND P1, PT, R3, 0x10, PT ;  /* 0x000000100300780c */ /* 0x000fda0003f25270 */
[----:B------:R-:W-:Y:S05]  /*04d0*/  @!P1 BRA `(.L_x_3) ;  /* 0x0000000000709947 */ /* 0x000fea0003800000 */
[----:B------:R-:W-:-:S13]  /*04e0*/  ISETP.NE.AND P1, PT, R3, 0xf, PT ;  /* 0x0000000f0300780c */ /* 0x000fda0003f25270 */
[----:B------:R-:W-:Y:S05]  /*04f0*/  @P1 BRA `(.L_x_4) ;  /* 0x00000000002c1947 */ /* 0x000fea0003800000 */
[----:B------:R-:W-:-:S05]  /*0500*/  IMAD R23, R17, 0x88, R8 ;  /* 0x0000008811177824 */ /* 0x000fca00078e0208 */
[----:B------:R-:W0:Y:S04]  /*0510*/  LDS R25, [R23+0x40] ;  /* 0x0000400017197984 */ /* 0x000e280000000800 */
[----:B------:R-:W1:Y:S01]  /*0520*/  LDS R18, [R23+0x3c] ;  /* 0x00003c0017127984 */ /* 0x000e620000000800 */
[----:B0-----:R-:W-:Y:S01]  /*0530*/  F2F.F64.F32 R16, R25 ;  /* 0x0000001900107310 */ /* 0x001fe20000201800 */
[----:B-1----:R-:W-:-:S07]  /*0540*/  FADD R18, R18, -R25 ;  /* 0x8000001912127221 */ /* 0x002fce0000000000 */
[----:B------:R-:W0:Y:S02]  /*0550*/  F2F.F64.F32 R18, R18 ;  /* 0x0000001200127310 */ /* 0x000e240000201800 */
[----:B0-----:R-:W-:Y:S01]  /*0560*/  DFMA R16, R12, R18, R16 ;  /* 0x000000120c10722b */ /* 0x001fe20000000010 */
[----:B------:R-:W-:-:S09]  /*0570*/  IMAD R19, R24, 0x88, R8 ;  /* 0x0000008818137824 */ /* 0x000fd200078e0208 */
[----:B------:R-:W0:Y:S02]  /*0580*/  F2F.F32.F64 R16, R16 ;  /* 0x0000001000107310 */ /* 0x000e240000301000 */
[----:B0-----:R3:W-:Y:S01]  /*0590*/  STS [R19+0x40], R16 ;  /* 0x0000401013007388 */ /* 0x0017e20000000800 */
[----:B------:R-:W-:Y:S05]  /*05a0*/  BRA `(.L_x_2) ;  /* 0x0000000000647947 */ /* 0x000fea0003800000 */
.L_x_4:
        /* <DEDUP_REMOVED lines=15> */
.L_x_3:
        /* <DEDUP_REMOVED lines=9> */
[----:B0-----:R1:W-:Y:S02]  /*0730*/  STS [R19+0x44], R16 ;  /* 0x0000441013007388 */ /* 0x0013e40000000800 */
.L_x_2:
[----:B------:R-:W-:Y:S05]  /*0740*/  BSYNC.RECONVERGENT B0 ;  /* 0x0000000000007941 */ /* 0x000fea0003800200 */
.L_x_0:
[----:B------:R-:W-:Y:S01]  /*0750*/  ISETP.NE.AND P1, PT, R11, -0x4, PT ;  /* 0xfffffffc0b00780c */ /* 0x000fe20003f25270 */
[----:B------:R-:W-:Y:S03]  /*0760*/  BSSY.RECONVERGENT B0, `(.L_x_5) ;  /* 0x0000014000007945 */ /* 0x000fe60003800200 */
[----:B------:R-:W-:-:S13]  /*0770*/  ISETP.NE.OR P1, PT, R3, RZ, !P1 ;  /* 0x000000ff0300720c */ /* 0x000fda0004f25670 */
[----:B------:R-:W-:Y:S05]  /*0780*/  @P1 BRA `(.L_x_6) ;  /* 0x0000000000441947 */ /* 0x000fea0003800000 */
[C---:B------:R-:W-:Y:S01]  /*0790*/  IMAD R17, R7.reuse, 0x4, R6 ;  /* 0x0000000407117824 */ /* 0x040fe200078e0206 */
[----:B0123--:R-:W-:Y:S01]  /*07a0*/  SEL R16, RZ, 0x1, !P0 ;  /* 0x00000001ff107807 */ /* 0x00ffe20004000000 */
[----:B------:R-:W-:Y:S01]  /*07b0*/  IMAD R27, R24, 0x22, R9 ;  /* 0x00000022181b7824 */ /* 0x000fe200078e0209 */
[C---:B------:R-:W-:Y:S01]  /*07c0*/  LEA R25, R7.reuse, R4, 0x2 ;  /* 0x0000000407197211 */ /* 0x040fe200078e10ff */
[----:B------:R-:W-:Y:S01]  /*07d0*/  VIADD R7, R7, 0x2 ;  /* 0x0000000207077836 */ /* 0x000fe20000000000 */
[----:B------:R-:W0:Y:S01]  /*07e0*/  LDS R18, [R17] ;  /* 0x0000000011127984 */ /* 0x000e220000000800 */
[C---:B------:R-:W-:Y:S01]  /*07f0*/  IMAD R19, R16.reuse, 0x88, R21 ;  /* 0x0000008810137824 */ /* 0x040fe200078e0215 */
[----:B------:R-:W-:Y:S01]  /*0800*/  IADD3 R9, PT, PT, R9, 0x1, RZ ;  /* 0x0000000109097810 */ /* 0x000fe20007ffe0ff */
[----:B------:R-:W-:Y:S02]  /*0810*/  IMAD R16, R16, 0x88, R20 ;  /* 0x0000008810107824 */ /* 0x000fe400078e0214 */
[----:B------:R-:W-:Y:S01]  /*0820*/  IMAD R27, R27, 0x4, R8 ;  /* 0x000000041b1b7824 */ /* 0x000fe200078e0208 */
[----:B0-----:R-:W-:Y:S04]  /*0830*/  STS [R19], R18 ;  /* 0x0000001213007388 */ /* 0x001fe80000000800 */
[----:B------:R-:W0:Y:S04]  /*0840*/  LDS R23, [R17+0x4] ;  /* 0x0000040011177984 */ /* 0x000e280000000800 */
[----:B0-----:R-:W-:Y:S04]  /*0850*/  STS [R16], R23 ;  /* 0x0000001710007388 */ /* 0x001fe80000000800 */
[----:B------:R-:W0:Y:S04]  /*0860*/  LDS R26, [R25] ;  /* 0x00000000191a7984 */ /* 0x000e280000000800 */
[----:B0-----:R-:W-:Y:S04]  /*0870*/  STS [R27], R26 ;  /* 0x0000001a1b007388 */ /* 0x001fe80000000800 */
[----:B------:R-:W0:Y:S04]  /*0880*/  LDS R24, [R25+0x4] ;  /* 0x0000040019187984 */ /* 0x000e280000000800 */
[----:B0-----:R4:W-:Y:S02]  /*0890*/  STS [R27+0x4], R24 ;  /* 0x000004181b007388 */ /* 0x0019e40000000800 */
.L_x_6:
[----:B------:R-:W-:Y:S05]  /*08a0*/  BSYNC.RECONVERGENT B0 ;  /* 0x0000000000007941 */ /* 0x000fea0003800200 */
.L_x_5:
[----:B------:R-:W-:Y:S01]  /*08b0*/  BAR.SYNC.DEFER_BLOCKING 0x0 ;  /* 0x0000000000007b1d */ /* 0x000fe20000010000 */
[----:B------:R-:W-:Y:S01]  /*08c0*/  ISETP.GT.U32.AND P1, PT, R22, 0x2, PT ;  /* 0x000000021600780c */ /* 0x000fe20003f24070 */
[----:B------:R-:W-:Y:S01]  /*08d0*/  VIADD R21, R21, 0xfffffffc ;  /* 0xfffffffc15157836 */ /* 0x000fe20000000000 */
[----:B------:R-:W-:Y:S01]  /*08e0*/  PLOP3.LUT P0, PT, P0, PT, PT, 0x8, 0x80 ;  /* 0x000000000080781c */ /* 0x000fe2000070e170 */
[----:B------:R-:W-:Y:S01]  /*08f0*/  VIADD R11, R11, 0xfffffffc ;  /* 0xfffffffc0b0b7836 */ /* 0x000fe20000000000 */
[----:B------:R-:W-:Y:S02]  /*0900*/  IADD3 R20, PT, PT, R20, -0x4, RZ ;  /* 0xfffffffc14147810 */ /* 0x000fe40007ffe0ff */
[----:B------:R-:W-:-:S07]  /*0910*/  IADD3 R10, PT, PT, R10, -0x1, RZ ;  /* 0xffffffff0a0a7810 */ /* 0x000fce0007ffe0ff */
[----:B------:R-:W-:Y:S05]  /*0920*/  @P1 BRA `(.L_x_7) ;  /* 0xfffffff800841947 */ /* 0x000fea000383ffff */
[----:B------:R-:W-:Y:S02]  /*0930*/  LEA R8, R3, R8, 0x2 ;  /* 0x0000000803087211 */ /* 0x000fe400078e10ff */
[----:B------:R-:W-:-:S03]  /*0940*/  ISETP.NE.AND P0, PT, R0, RZ, PT ;  /* 0x000000ff0000720c */ /* 0x000fc60003f05270 */
[----:B------:R0:W0:Y:S10]  /*0950*/  LDS R7, [R8+0x4] ;  /* 0x0000040008077984 */ /* 0x0000340000000800 */
[----:B------:R-:W-:-:S05]  /*0960*/  @P0 VIADD R4, R2, 0xfffffff0 ;  /* 0xfffffff002040836 */ /* 0x000fca0000000000 */
[----:B------:R-:W-:Y:S01]  /*0970*/  @P0 SHF.R.S32.HI R5, RZ, 0x1f, R4 ;  /* 0x0000001fff050819 */ /* 0x000fe20000011404 */
[----:B------:R-:W-:Y:S06]  /*0980*/  @P0 BRA `(.L_x_8) ;  /* 0x0000000000200947 */ /* 0x000fec0003800000 */
[----:B------:R-:W-:-:S13]  /*0990*/  ISETP.GE.U32.AND P0, PT, R3, 0x10, PT ;  /* 0x000000100300780c */ /* 0x000fda0003f06070 */
[----:B------:R-:W5:Y:S01]  /*09a0*/  @!P0 LDC R0, c[0x0][0x370] ;  /* 0x0000dc00ff008b82 */ /* 0x000f620000000800 */
[----:B------:R-:W-:-:S04]  /*09b0*/  @P0 IADD3 R4, PT, PT, R2, -0x10, RZ ;  /* 0xfffffff002040810 */ /* 0x000fc80007ffe0ff */
[----:B------:R-:W-:Y:S01]  /*09c0*/  @P0 SHF.R.S32.HI R5, RZ, 0x1f, R4 ;  /* 0x0000001fff050819 */ /* 0x000fe20000011404 */
[----:B------:R-:W-:Y:S02]  /*09d0*/  @!P0 IMAD.MOV.U32 R5, RZ, RZ, RZ ;  /* 0x000000ffff058224 */ /* 0x000fe400078e00ff */
[----:B-----5:R-:W-:-:S04]  /*09e0*/  @!P0 IMAD R3, R0, UR6, R3 ;  /* 0x0000000600038c24 */ /* 0x020fc8000f8e0203 */
[----:B------:R-:W-:-:S05]  /*09f0*/  @!P0 VIADD R3, R3, 0xfffffff0 ;  /* 0xfffffff003038836 */ /* 0x000fca0000000000 */
[----:B------:R-:W-:-:S07]  /*0a00*/  @!P0 MOV R4, R3 ;  /* 0x0000000300048202 */ /* 0x000fce0000000f00 */
.L_x_8:
[----:B------:R-:W5:Y:S02]  /*0a10*/  LDCU.64 UR8, c[0x0][0x380] ;  /* 0x00007000ff0877ac */ /* 0x000f640008000a00 */
[----:B-----5:R-:W-:-:S04]  /*0a20*/  LEA R2, P0, R4, UR8, 0x2 ;  /* 0x0000000804027c11 */ /* 0x020fc8000f8010ff */
[----:B------:R-:W-:-:S05]  /*0a30*/  LEA.HI.X R3, R4, UR9, R5, 0x2, P0 ;  /* 0x0000000904037c11 */ /* 0x000fca00080f1405 */
[----:B0-----:R-:W-:Y:S01]  /*0a40*/  STG.E desc[UR4][R2.64], R7 ;  /* 0x0000000702007986 */ /* 0x001fe2000c101904 */
[----:B------:R-:W-:Y:S05]  /*0a50*/  EXIT ;  /* 0x000000000000794d */ /* 0x000fea0003800000 */
.L_x_9:
[----:B------:R-:W-:-:S00]  /*0a60*/  BRA `(.L_x_9) ;  /* 0xfffffffc00fc7947 */ /* 0x000fc0000383ffff */
[----:B------:R-:W-:-:S00]  /*0a70*/  NOP ;  /* 0x0000000000007918 */ /* 0x000fc00000000000 */
        /* <DEDUP_REMOVED lines=8> */
.L_x_19:


//--------------------- .text._Z10upTrianglePfS_S_ --------------------------
	.section	.text._Z10upTrianglePfS_S_,"ax",@progbits
	.align	128
        .global         _Z10upTrianglePfS_S_
        .type           _Z10upTrianglePfS_S_,@function
        .size           _Z10upTrianglePfS_S_,(.L_x_20 - _Z10upTrianglePfS_S_)
        .other          _Z10upTrianglePfS_S_,@"STO_CUDA_ENTRY STV_DEFAULT"
_Z10upTrianglePfS_S_:
.text._Z10upTrianglePfS_S_:
[----:B------:R-:W-:Y:S01]  /*0000*/  LDC R1, c[0x0][0x37c] ;  /* 0x0000df00ff017b82 */ /* 0x000fe20000000800 */
[----:B------:R-:W0:Y:S07]  /*0010*/  S2R R3, SR_CTAID.X ;  /* 0x0000000000037919 */ /* 0x000e2e0000002500 */
[----:B------:R-:W1:Y:S01]  /*0020*/  LDC.64 R4, c[0x0][0x380] ;  /* 0x0000e000ff047b82 */ /* 0x000e620000000a00 */
[----:B------:R-:W0:Y:S01]  /*0030*/  LDCU UR4, c[0x0][0x360] ;  /* 0x00006c00ff0477ac */ /* 0x000e220008000800 */
[----:B------:R-:W0:Y:S01]  /*0040*/  S2R R2, SR_TID.X ;  /* 0x0000000000027919 */ /* 0x000e220000002100 */
[----:B------:R-:W2:Y:S05]  /*0050*/  LDCU.64 UR10, c[0x0][0x358] ;  /* 0x00006b00ff0a77ac */ /* 0x000eaa0008000a00 */
[----:B------:R-:W3:Y:S01]  /*0060*/  S2UR UR5, SR_CgaCtaId ;  /* 0x00000000000579c3 */ /* 0x000ee20000008800 */
[----:B------:R-:W4:Y:S01]  /*0070*/  LDCU UR6, c[0x3][URZ] ;  /* 0x00c00000ff0677ac */ /* 0x000f220008000800 */
[----:B------:R-:W0:Y:S02]  /*0080*/  LDCU UR12, c[0x3][URZ] ;  /* 0x00c00000ff0c77ac */ /* 0x000e240008000800 */
[----:B0-----:R-:W-:-:S04]  /*0090*/  IMAD R0, R3, UR4, R2 ;  /* 0x0000000403007c24 */ /* 0x001fc8000f8e0202 */
[----:B-1----:R-:W-:-:S05]  /*00a0*/  IMAD.WIDE R4, R0, 0x4, R4 ;  /* 0x0000000400047825 */ /* 0x002fca00078e0204 */
[----:B--2---:R0:W2:Y:S01]  /*00b0*/  LDG.E R8, desc[UR10][R4.64] ;  /* 0x0000000a04087981 */ /* 0x0040a2000c1e1900 */
[----:B------:R-:W-:Y:S01]  /*00c0*/  UMOV UR4, 0x400 ;  /* 0x0000040000047882 */ /* 0x000fe20000000000 */
[----:B----4-:R-:W1:Y:S01]  /*00d0*/  F2F.F64.F32 R6, UR6 ;  /* 0x0000000600067d10 */ /* 0x010e620008201800 */
[----:B---3--:R-:W-:Y:S01]  /*00e0*/  ULEA UR4, UR5, UR4, 0x18 ;  /* 0x0000000405047291 */ /* 0x008fe2000f8ec0ff */
[----:B------:R-:W-:-:S05]  /*00f0*/  UMOV UR8, 0x1 ;  /* 0x0000000100087882 */ /* 0x000fca0000000000 */
[----:B------:R-:W-:Y:S01]  /*0100*/  LEA R3, R2, UR4, 0x2 ;  /* 0x0000000402037c11 */ /* 0x000fe2000f8e10ff */
[----:B-1----:R-:W-:-:S08]  /*0110*/  DADD R6, R6, R6 ;  /* 0x0000000006067229 */ /* 0x002fd00000000006 */
[----:B0-----:R-:W-:Y:S01]  /*0120*/  DADD R4, -R6, 1 ;  /* 0x3ff0000006047429 */ /* 0x001fe20000000100 */
[----:B------:R-:W-:Y:S01]  /*0130*/  IMAD.MOV.U32 R6, RZ, RZ, -0x1 ;  /* 0xffffffffff067424 */ /* 0x000fe200078e00ff */
[----:B--2---:R0:W-:Y:S01]  /*0140*/  STS [R3], R8 ;  /* 0x0000000803007388 */ /* 0x0041e20000000800 */
[----:B------:R-:W-:Y:S08]  /*0150*/  BAR.SYNC.DEFER_BLOCKING 0x0 ;  /* 0x0000000000007b1d */ /* 0x000ff00000010000 */
.L_x_17:
[----:B------:R-:W-:Y:S02]  /*0160*/  UIADD3 UR5, UPT, UPT, -UR8, 0x1f, URZ ;  /* 0x0000001f08057890 */ /* 0x000fe4000fffe1ff */
[C---:B------:R-:W-:Y:S01]  /*0170*/  ISETP.GE.U32.AND P0, PT, R2.reuse, UR8, PT ;  /* 0x0000000802007c0c */ /* 0x040fe2000bf06070 */
[----:B------:R-:W-:Y:S01]  /*0180*/  BSSY.RECONVERGENT B0, `(.L_x_10) ;  /* 0x000000e000007945 */ /* 0x000fe20003800200 */
[C---:B------:R-:W-:Y:S02]  /*0190*/  ISETP.NE.AND P1, PT, R2.reuse, RZ, PT ;  /* 0x000000ff0200720c */ /* 0x040fe40003f25270 */
[----:B------:R-:W-:-:S13]  /*01a0*/  ISETP.GT.U32.OR P0, PT, R2, UR5, !P0 ;  /* 0x0000000502007c0c */ /* 0x000fda000c704470 */
[----:B-123--:R-:W-:Y:S05]  /*01b0*/  @P0 BRA `(.L_x_11) ;  /* 0x0000000000280947 */ /* 0x00efea0003800000 */
[----:B------:R-:W-:Y:S04]  /*01c0*/  LDS R7, [R3+-0x4] ;  /* 0xfffffc0003077984 */ /* 0x000fe80000000800 */
[----:B0-----:R-:W0:Y:S04]  /*01d0*/  LDS R8, [R3+0x4] ;  /* 0x0000040003087984 */ /* 0x001e280000000800 */
[----:B------:R-:W1:Y:S01]  /*01e0*/  LDS R10, [R3] ;  /* 0x00000000030a7984 */ /* 0x000e620000000800 */
[----:B0-----:R-:W-:-:S04]  /*01f0*/  FADD R7, R7, R8 ;  /* 0x0000000807077221 */ /* 0x001fc80000000000 */
[----:B------:R-:W-:Y:S01]  /*0200*/  FMUL R7, R7, UR12 ;  /* 0x0000000c07077c20 */ /* 0x000fe20008400000 */
[----:B-1----:R-:W-:Y:S08]  /*0210*/  F2F.F64.F32 R10, R10 ;  /* 0x0000000a000a7310 */ /* 0x002ff00000201800 */
[----:B------:R-:W0:Y:S02]  /*0220*/  F2F.F64.F32 R8, R7 ;  /* 0x0000000700087310 */ /* 0x000e240000201800 */
[----:B0-----:R-:W-:-:S10]  /*0230*/  DFMA R8, R4, R10, R8 ;  /* 0x0000000a0408722b */ /* 0x001fd40000000008 */
[----:B------:R-:W0:Y:S02]  /*0240*/  F2F.F32.F64 R8, R8 ;  /* 0x0000000800087310 */ /* 0x000e240000301000 */
[----:B0-----:R1:W-:Y:S02]  /*0250*/  STS [R3+0x80], R8 ;  /* 0x0000800803007388 */ /* 0x0013e40000000800 */
.L_x_11:
[----:B------:R-:W-:Y:S05]  /*0260*/  BSYNC.RECONVERGENT B0 ;  /* 0x0000000000007941 */ /* 0x000fea0003800200 */
.L_x_10:
[----:B------:R-:W-:Y:S06]  /*0270*/  BAR.SYNC.DEFER_BLOCKING 0x0 ;  /* 0x0000000000007b1d */ /* 0x000fec0000010000 */
[----:B------:R-:W-:Y:S04]  /*0280*/  BSSY.RECONVERGENT B0, `(.L_x_12) ;  /* 0x000001e000007945 */ /* 0x000fe80003800200 */
[----:B------:R-:W-:Y:S05]  /*0290*/  @P1 BRA `(.L_x_13) ;  /* 0x0000000000701947 */ /* 0x000fea0003800000 */
[----:B------:R-:W-:Y:S01]  /*02a0*/  ULEA UR9, UR8, UR4, 0x2 ;  /* 0x0000000408097291 */ /* 0x000fe2000f8e10ff */
[----:B------:R-:W2:Y:S01]  /*02b0*/  S2UR UR7, SR_CgaCtaId ;  /* 0x00000000000779c3 */ /* 0x000ea20000008800 */
[----:B------:R-:W-:Y:S01]  /*02c0*/  UMOV UR6, 0x400 ;  /* 0x0000040000067882 */ /* 0x000fe20000000000 */
[C---:B01----:R-:W-:Y:S01]  /*02d0*/  IADD3 R8, PT, PT, R6.reuse, UR8, RZ ;  /* 0x0000000806087c10 */ /* 0x043fe2000fffe0ff */
[----:B------:R-:W-:Y:S01]  /*02e0*/  UIADD3 UR5, UPT, UPT, UR6, 0x180, URZ ;  /* 0x0000018006057890 */ /* 0x000fe2000fffe0ff */
[----:B------:R-:W-:-:S04]  /*02f0*/  VIADD R6, R6, 0x2 ;  /* 0x0000000206067836 */ /* 0x000fc80000000000 */
[----:B------:R-:W0:Y:S01]  /*0300*/  LDS R7, [UR9+-0x4] ;  /* 0xfffffc09ff077984 */ /* 0x000e220008000800 */
[----:B--2---:R-:W-:-:S06]  /*0310*/  ULEA UR5, UR7, UR5, 0x18 ;  /* 0x0000000507057291 */ /* 0x004fcc000f8ec0ff */
[----:B------:R-:W-:Y:S01]  /*0320*/  LEA R10, R8, UR5, 0x2 ;  /* 0x00000005080a7c11 */ /* 0x000fe2000f8e10ff */
[----:B------:R-:W-:-:S04]  /*0330*/  UIADD3 UR5, UPT, UPT, UR6, 0x100, URZ ;  /* 0x0000010006057890 */ /* 0x000fc8000fffe0ff */
[----:B------:R-:W-:Y:S01]  /*0340*/  ULEA UR5, UR7, UR5, 0x18 ;  /* 0x0000000507057291 */ /* 0x000fe2000f8ec0ff */
[----:B0-----:R0:W-:Y:S04]  /*0350*/  STS [R10], R7 ;  /* 0x000000070a007388 */ /* 0x0011e80000000800 */
[----:B------:R-:W1:Y:S01]  /*0360*/  LDS R9, [UR9] ;  /* 0x00000009ff097984 */ /* 0x000e620008000800 */
[----:B0-----:R-:W-:-:S03]  /*0370*/  LEA R7, R8, UR5, 0x2 ;  /* 0x0000000508077c11 */ /* 0x001fc6000f8e10ff */
[----:B-1----:R-:W-:Y:S04]  /*0380*/  STS [R10+0x4], R9 ;  /* 0x000004090a007388 */ /* 0x002fe80000000800 */
[----:B------:R-:W0:Y:S04]  /*0390*/  LDS R11, [UR9+0x80] ;  /* 0x00008009ff0b7984 */ /* 0x000e280008000800 */
[----:B0-----:R-:W-:Y:S04]  /*03a0*/  STS [R10+0x8], R11 ;  /* 0x0000080b0a007388 */ /* 0x001fe80000000800 */
[----:B------:R-:W0:Y:S01]  /*03b0*/  LDS R13, [UR9+0x84] ;  /* 0x00008409ff0d7984 */ /* 0x000e220008000800 */
[----:B------:R-:W-:-:S03]  /*03c0*/  UIMAD UR9, UR8, -0x4, UR4 ;  /* 0xfffffffc080978a4 */ /* 0x000fc6000f8e0204 */
[----:B0-----:R-:W-:Y:S06]  /*03d0*/  STS [R10+0xc], R13 ;  /* 0x00000c0d0a007388 */ /* 0x001fec0000000800 */
[----:B------:R-:W0:Y:S04]  /*03e0*/  LDS R12, [UR9+0x7c] ;  /* 0x00007c09ff0c7984 */ /* 0x000e280008000800 */
[----:B0-----:R-:W-:Y:S04]  /*03f0*/  STS [R7], R12 ;  /* 0x0000000c07007388 */ /* 0x001fe80000000800 */
[----:B------:R-:W0:Y:S04]  /*0400*/  LDS R8, [UR9+0x80] ;  /* 0x00008009ff087984 */ /* 0x000e280008000800 */
[----:B0-----:R-:W-:Y:S04]  /*0410*/  STS [R7+0x4], R8 ;  /* 0x0000040807007388 */ /* 0x001fe80000000800 */
[----:B------:R-:W0:Y:S04]  /*0420*/  LDS R14, [UR9+0xf8] ;  /* 0x0000f809ff0e7984 */ /* 0x000e280008000800 */
[----:B0-----:R-:W-:Y:S04]  /*0430*/  STS [R7+0x8], R14 ;  /* 0x0000080e07007388 */ /* 0x001fe80000000800 */
[----:B------:R-:W0:Y:S04]  /*0440*/  LDS R16, [UR9+0xfc] ;  /* 0x0000fc09ff107984 */ /* 0x000e280008000800 */
[----:B0-----:R2:W-:Y:S02]  /*0450*/  STS [R7+0xc], R16 ;  /* 0x00000c1007007388 */ /* 0x0015e40000000800 */
.L_x_13:
[----:B------:R-:W-:Y:S05]  /*0460*/  BSYNC.RECONVERGENT B0 ;  /* 0x0000000000007941 */ /* 0x000fea0003800200 */
.L_x_12:
[----:B------:R-:W-:-:S09]  /*0470*/  UISETP.NE.AND UP0, UPT, UR8, 0xf, UPT ;  /* 0x0000000f0800788c */ /* 0x000fd2000bf05270 */
[----:B------:R-:W-:Y:S05]  /*0480*/  BRA.U !UP0, `(.L_x_14) ;  /* 0x00000001084c7547 */ /* 0x000fea000b800000 */
[----:B------:R-:W-:Y:S02]  /*0490*/  UIADD3 UR5, UPT, UPT, -UR8, 0x1e, URZ ;  /* 0x0000001e08057890 */ /* 0x000fe4000fffe1ff */
[C---:B------:R-:W-:Y:S01]  /*04a0*/  ISETP.GT.U32.AND P0, PT, R2.reuse, UR8, PT ;  /* 0x0000000802007c0c */ /* 0x040fe2000bf04070 */
[----:B------:R-:W-:Y:S03]  /*04b0*/  BSSY.RECONVERGENT B0, `(.L_x_15) ;  /* 0x000000d000007945 */ /* 0x000fe60003800200 */
[----:B------:R-:W-:-:S13]  /*04c0*/  ISETP.GT.U32.OR P0, PT, R2, UR5, !P0 ;  /* 0x0000000502007c0c */ /* 0x000fda000c704470 */
[----:B------:R-:W-:Y:S05]  /*04d0*/  @P0 BRA `(.L_x_16) ;  /* 0x0000000000280947 */ /* 0x000fea0003800000 */
[----:B--2---:R-:W-:Y:S04]  /*04e0*/  LDS R7, [R3+0x7c] ;  /* 0x00007c0003077984 */ /* 0x004fe80000000800 */
[----:B01----:R-:W0:Y:S04]  /*04f0*/  LDS R8, [R3+0x84] ;  /* 0x0000840003087984 */ /* 0x003e280000000800 */
[----:B------:R-:W1:Y:S01]  /*0500*/  LDS R10, [R3+0x80] ;  /* 0x00008000030a7984 */ /* 0x000e620000000800 */
[----:B0-----:R-:W-:-:S04]  /*0510*/  FADD R7, R7, R8 ;  /* 0x0000000807077221 */ /* 0x001fc80000000000 */
[----:B------:R-:W-:Y:S01]  /*0520*/  FMUL R7, R7, UR12 ;  /* 0x0000000c07077c20 */ /* 0x000fe20008400000 */
[----:B-1----:R-:W-:Y:S08]  /*0530*/  F2F.F64.F32 R10, R10 ;  /* 0x0000000a000a7310 */ /* 0x002ff00000201800 */
[----:B------:R-:W0:Y:S02]  /*0540*/  F2F.F64.F32 R8, R7 ;  /* 0x0000000700087310 */ /* 0x000e240000201800 */
[----:B0-----:R-:W-:-:S10]  /*0550*/  DFMA R8, R4, R10, R8 ;  /* 0x0000000a0408722b */ /* 0x001fd40000000008 */
[----:B------:R-:W0:Y:S02]  /*0560*/  F2F.F32.F64 R8, R8 ;  /* 0x0000000800087310 */ /* 0x000e240000301000 */
[----:B0-----:R3:W-:Y:S02]  /*0570*/  STS [R3], R8 ;  /* 0x0000000803007388 */ /* 0x0017e40000000800 */
.L_x_16:
[----:B------:R-:W-:Y:S05]  /*0580*/  BSYNC.RECONVERGENT B0 ;  /* 0x0000000000007941 */ /* 0x000fea0003800200 */
.L_x_15:
[----:B------:R-:W-:Y:S01]  /*0590*/  BAR.SYNC.DEFER_BLOCKING 0x0 ;  /* 0x0000000000007b1d */ /* 0x000fe20000010000 */
[----:B------:R-:W-:-:S05]  /*05a0*/  UIADD3 UR8, UPT, UPT, UR8, 0x2, URZ ;  /* 0x0000000208087890 */ /* 0x000fca000fffe0ff */
[----:B------:R-:W-:Y:S07]  /*05b0*/  BRA `(.L_x_17) ;  /* 0xfffffff800e87947 */ /* 0x000fee000383ffff */
.L_x_14:
[----:B------:R-:W3:Y:S01]  /*05c0*/  S2UR UR7, SR_CgaCtaId ;  /* 0x00000000000779c3 */ /* 0x000ee20000008800 */
[----:B------:R-:W-:Y:S02]  /*05d0*/  UMOV UR5, 0x400 ;  /* 0x0000040000057882 */ /* 0x000fe40000000000 */
[----:B------:R-:W-:Y:S02]  /*05e0*/  UIADD3 UR6, UPT, UPT, UR5, 0x100, URZ ;  /* 0x0000010005067890 */ /* 0x000fe4000fffe0ff */
[----:B------:R-:W-:-:S03]  /*05f0*/  UIADD3 UR5, UPT, UPT, UR5, 0x180, URZ ;  /* 0x0000018005057890 */ /* 0x000fc6000fffe0ff */
[----:B------:R-:W4:Y:S01]  /*0600*/  LDC.64 R4, c[0x0][0x390] ;  /* 0x0000e400ff047b82 */ /* 0x000f220000000a00 */
[----:B---3--:R-:W-:Y:S02]  /*0610*/  ULEA UR6, UR7, UR6, 0x18 ;  /* 0x0000000607067291 */ /* 0x008fe4000f8ec0ff */
[----:B------:R-:W-:-:S04]  /*0620*/  ULEA UR5, UR7, UR5, 0x18 ;  /* 0x0000000507057291 */ /* 0x000fc8000f8ec0ff */
[C---:B------:R-:W-:Y:S02]  /*0630*/  LEA R6, R2.reuse, UR6, 0x2 ;  /* 0x0000000602067c11 */ /* 0x040fe4000f8e10ff */
[----:B01----:R-:W-:Y:S01]  /*0640*/  LEA R8, R2, UR5, 0x2 ;  /* 0x0000000502087c11 */ /* 0x003fe2000f8e10ff */
[C---:B----4-:R-:W-:Y:S01]  /*0650*/  IMAD.WIDE R4, R0.reuse, 0x4, R4 ;  /* 0x0000000400047825 */ /* 0x050fe200078e0204 */
[----:B------:R-:W0:Y:S01]  /*0660*/  LDC.64 R2, c[0x0][0x388] ;  /* 0x0000e200ff027b82 */ /* 0x000e220000000a00 */
[----:B--2---:R-:W1:Y:S04]  /*0670*/  LDS R7, [R6] ;  /* 0x0000000006077984 */ /* 0x004e680000000800 */
[----:B------:R-:W2:Y:S01]  /*0680*/  LDS R9, [R8] ;  /* 0x0000000008097984 */ /* 0x000ea20000000800 */
[----:B0-----:R-:W-:-:S05]  /*0690*/  IMAD.WIDE R2, R0, 0x4, R2 ;  /* 0x0000000400027825 */ /* 0x001fca00078e0202 */
[----:B-1----:R-:W-:Y:S04]  /*06a0*/  STG.E desc[UR10][R2.64], R7 ;  /* 0x0000000702007986 */ /* 0x002fe8000c10190a */
[----:B--2---:R-:W-:Y:S01]  /*06b0*/  STG.E desc[UR10][R4.64], R9 ;  /* 0x0000000904007986 */ /* 0x004fe2000c10190a */
[----:B------:R-:W-:Y:S05]  /*06c0*/  EXIT ;  /* 0x000000000000794d */ /* 0x000fea0003800000 */
.L_x_18:
        /* <DEDUP_REMOVED lines=11> */
.L_x_20:


//--------------------- .nv.shared._Z12downTrianglePfS_S_ --------------------------
	.section	.nv.shared._Z12downTrianglePfS_S_,"aw",@nobits
	.sectionflags	@""
	.align	4
.nv.shared._Z12downTrianglePfS_S_:
	.zero		1552


//--------------------- .nv.shared.reserved.0     --------------------------
	.section	.nv.shared.reserved.0,"aw",@nobits
	.weak		__nv_reservedSMEM_offset_0_alias
	.size		__nv_reservedSMEM_offset_0_alias, 0, 64
	.other		__nv_reservedSMEM_offset_0_alias,@"STO_CUDA_RESERVED_SHARED STV_DEFAULT"
__nv_reservedSMEM_offset_0_alias:
	.zero		0
	.zero		64


//--------------------- .nv.shared._Z10upTrianglePfS_S_ --------------------------
	.section	.nv.shared._Z10upTrianglePfS_S_,"aw",@nobits
	.sectionflags	@""
	.align	4
.nv.shared._Z10upTrianglePfS_S_:
	.zero		1536


//--------------------- .nv.constant0._Z12downTrianglePfS_S_ --------------------------
	.section	.nv.constant0._Z12downTrianglePfS_S_,"a",@progbits
	.sectionflags	@""
	.align	4
.nv.constant0._Z12downTrianglePfS_S_:
	.zero		920


//--------------------- .nv.constant0._Z10upTrianglePfS_S_ --------------------------
	.section	.nv.constant0._Z10upTrianglePfS_S_,"a",@progbits
	.sectionflags	@""
	.align	4
.nv.constant0._Z10upTrianglePfS_S_:
	.zero		920


//--------------------- SYMBOLS --------------------------

	.type		.nv.reservedSmem.offset0,@object
	.size		.nv.reservedSmem.offset0,0x4
	.type		.nv.reservedSmem.cap,@object
	.size		.nv.reservedSmem.cap,0x4
